	.headerflags	@"EF_CUDA_TEXMODE_UNIFIED EF_CUDA_64BIT_ADDRESS EF_CUDA_ACCELERATORS EF_CUDA_SM90 EF_CUDA_VIRTUAL_SM(EF_CUDA_SM90)"
	.elftype	@"ET_EXEC"


//--------------------- .nv.info                  --------------------------
	.section	.nv.info,"",@"SHT_CUDA_INFO"
	.align	4


	//----- nvinfo : EIATTR_REGCOUNT
	.align		4
        /*0000*/ 	.byte	0x04, 0x2f
        /*0002*/ 	.short	(.L_1 - .L_0)
	.align		4
.L_0:
        /*0004*/ 	.word	index@(triton_poi_fused_convolution_7)
        /*0008*/ 	.word	0x0000000c


	//----- nvinfo : EIATTR_MIN_STACK_SIZE
	.align		4
.L_1:
        /*000c*/ 	.byte	0x04, 0x12
        /*000e*/ 	.short	(.L_3 - .L_2)
	.align		4
.L_2:
        /*0010*/ 	.word	index@(triton_poi_fused_convolution_7)
        /*0014*/ 	.word	0x00000000


	//----- nvinfo : EIATTR_FRAME_SIZE
	.align		4
.L_3:
        /*0018*/ 	.byte	0x04, 0x11
        /*001a*/ 	.short	(.L_5 - .L_4)
	.align		4
.L_4:
        /*001c*/ 	.word	index@(triton_poi_fused_convolution_7)
        /*0020*/ 	.word	0x00000000


	//----- nvinfo : EIATTR_MIN_STACK_SIZE
	.align		4
.L_5:
        /*0024*/ 	.byte	0x04, 0x12
        /*0026*/ 	.short	(.L_7 - .L_6)
	.align		4
.L_6:
        /*0028*/ 	.word	index@(triton_poi_fused_convolution_7)
        /*002c*/ 	.word	0x00000000
.L_7:


//--------------------- .nv.info.triton_poi_fused_convolution_7 --------------------------
	.section	.nv.info.triton_poi_fused_convolution_7,"",@"SHT_CUDA_INFO"
	.sectionflags	@""
	.align	4


	//----- nvinfo : EIATTR_CUDA_API_VERSION
	.align		4
        /*0000*/ 	.byte	0x04, 0x37
        /*0002*/ 	.short	(.L_9 - .L_8)
.L_8:
        /*0004*/ 	.word	0x0000007c


	//----- nvinfo : EIATTR_KPARAM_INFO
	.align		4
.L_9:
        /*0008*/ 	.byte	0x04, 0x17
        /*000a*/ 	.short	(.L_11 - .L_10)
.L_10:
        /*000c*/ 	.word	0x00000000
        /*0010*/ 	.short	0x0002
        /*0012*/ 	.short	0x0010
        /*0014*/ 	.byte	0x00, 0xf0, 0x11, 0x00


	//----- nvinfo : EIATTR_KPARAM_INFO
	.align		4
.L_11:
        /*0018*/ 	.byte	0x04, 0x17
        /*001a*/ 	.short	(.L_13 - .L_12)
.L_12:
        /*001c*/ 	.word	0x00000000
        /*0020*/ 	.short	0x0001
        /*0022*/ 	.short	0x0008
        /*0024*/ 	.byte	0x00, 0xf4, 0x21, 0x00


	//----- nvinfo : EIATTR_KPARAM_INFO
	.align		4
.L_13:
        /*0028*/ 	.byte	0x04, 0x17
        /*002a*/ 	.short	(.L_15 - .L_14)
.L_14:
        /*002c*/ 	.word	0x00000000
        /*0030*/ 	.short	0x0000
        /*0032*/ 	.short	0x0000
        /*0034*/ 	.byte	0x00, 0xf4, 0x21, 0x00


	//----- nvinfo : EIATTR_SPARSE_MMA_MASK
	.align		4
.L_15:
        /*0038*/ 	.byte	0x03, 0x50
        /*003a*/ 	.short	0x0000


	//----- nvinfo : EIATTR_MAXREG_COUNT
	.align		4
        /*003c*/ 	.byte	0x03, 0x1b
        /*003e*/ 	.short	0x00ff


	//----- nvinfo : EIATTR_EXIT_INSTR_OFFSETS
	.align		4
        /*0040*/ 	.byte	0x04, 0x1c
        /*0042*/ 	.short	(.L_17 - .L_16)


	//   ....[0]....
.L_16:
        /*0044*/ 	.word	0x00000170


	//----- nvinfo : EIATTR_REQNTID
	.align		4
.L_17:
        /*0048*/ 	.byte	0x04, 0x10
        /*004a*/ 	.short	(.L_19 - .L_18)
.L_18:
        /*004c*/ 	.word	0x00000080
        /*0050*/ 	.word	0x00000001
        /*0054*/ 	.word	0x00000001


	//----- nvinfo : EIATTR_CBANK_PARAM_SIZE
	.align		4
.L_19:
        /*0058*/ 	.byte	0x03, 0x19
        /*005a*/ 	.short	0x0014


	//----- nvinfo : EIATTR_PARAM_CBANK
	.align		4
        /*005c*/ 	.byte	0x04, 0x0a
        /*005e*/ 	.short	(.L_21 - .L_20)
	.align		4
.L_20:
        /*0060*/ 	.word	index@(.nv.constant0.triton_poi_fused_convolution_7)
        /*0064*/ 	.short	0x0210
        /*0066*/ 	.short	0x0014


	//----- nvinfo : EIATTR_SW_WAR
	.align		4
.L_21:
        /*0068*/ 	.byte	0x04, 0x36
        /*006a*/ 	.short	(.L_23 - .L_22)
.L_22:
        /*006c*/ 	.word	0x00000008
.L_23:


//--------------------- .nv.callgraph             --------------------------
	.section	.nv.callgraph,"",@"SHT_CUDA_CALLGRAPH"
	.align	4
	.sectionentsize	8
	.align		4
        /*0000*/ 	.word	0x00000000
	.align		4
        /*0004*/ 	.word	0xffffffff
	.align		4
        /*0008*/ 	.word	0x00000000
	.align		4
        /*000c*/ 	.word	0xfffffffe
	.align		4
        /*0010*/ 	.word	0x00000000
	.align		4
        /*0014*/ 	.word	0xfffffffd
	.align		4
        /*0018*/ 	.word	0x00000000
	.align		4
        /*001c*/ 	.word	0xfffffffc


//--------------------- .text.triton_poi_fused_convolution_7 --------------------------
	.section	.text.triton_poi_fused_convolution_7,"ax",@progbits
	.align	128
        .global         triton_poi_fused_convolution_7
        .type           triton_poi_fused_convolution_7,@function
        .size           triton_poi_fused_convolution_7,(.L_x_1 - triton_poi_fused_convolution_7)
        .other          triton_poi_fused_convolution_7,@"STO_CUDA_ENTRY STV_DEFAULT"
triton_poi_fused_convolution_7:
.text.triton_poi_fused_convolution_7:
[----:B------:R-:W-:Y:S01]  /*0000*/  LDC R1, c[0x0][0x28] ;  /* 0x00000a00ff017b82 */ /* 0x000fe20000000800 */
[----:B------:R-:W1:Y:S07]  /*0010*/  S2R R0, SR_TID.X ;  /* 0x0000000000007919 */ /* 0x000e6e0000002100 */
[----:B------:R-:W2:Y:S01]  /*0020*/  LDC.64 R4, c[0x0][0x218] ;  /* 0x00008600ff047b82 */ /* 0x000ea20000000a00 */
[----:B------:R-:W-:Y:S01]  /*0030*/  ULDC.64 UR4, c[0x0][0x208] ;  /* 0x0000820000047ab9 */ /* 0x000fe20000000a00 */
[----:B------:R-:W3:Y:S06]  /*0040*/  S2R R7, SR_CTAID.X ;  /* 0x0000000000077919 */ /* 0x000eec0000002500 */
[----:B------:R-:W4:Y:S01]  /*0050*/  LDC.64 R2, c[0x0][0x210] ;  /* 0x00008400ff027b82 */ /* 0x000f220000000a00 */
[----:B-1----:R-:W-:Y:S01]  /*0060*/  IMAD.SHL.U32 R0, R0, 0x2, RZ ;  /* 0x0000000200007824 */ /* 0x002fe200078e00ff */
[----:B---3--:R-:W-:-:S04]  /*0070*/  SHF.R.S32.HI R6, RZ, 0x17, R7 ;  /* 0x00000017ff067819 */ /* 0x008fc80000011407 */
[----:B------:R-:W-:Y:S02]  /*0080*/  LOP3.LUT R0, R0, 0xfe, RZ, 0xc0, !PT ;  /* 0x000000fe00007812 */ /* 0x000fe400078ec0ff */
[----:B------:R-:W-:-:S03]  /*0090*/  SGXT R6, R6, 0x1 ;  /* 0x000000010606781a */ /* 0x000fc60000000200 */
[----:B------:R-:W-:-:S04]  /*00a0*/  IMAD R7, R7, 0x100, R0 ;  /* 0x0000010007077824 */ /* 0x000fc800078e0200 */
[----:B----4-:R-:W-:Y:S01]  /*00b0*/  IMAD.WIDE R2, R7, 0x4, R2 ;  /* 0x0000000407027825 */ /* 0x010fe200078e0202 */
[----:B------:R-:W-:-:S04]  /*00c0*/  LEA.HI R6, R6, R7, RZ, 0xc ;  /* 0x0000000706067211 */ /* 0x000fc800078f60ff */
[----:B------:R-:W-:-:S04]  /*00d0*/  SHF.R.S32.HI R6, RZ, 0xc, R6 ;  /* 0x0000000cff067819 */ /* 0x000fc80000011406 */
[----:B------:R-:W-:-:S04]  /*00e0*/  LEA.HI R0, R6, R6, RZ, 0x2 ;  /* 0x0000000606007211 */ /* 0x000fc800078f10ff */
[----:B------:R-:W-:-:S05]  /*00f0*/  LOP3.LUT R9, R0, 0xfffffffc, RZ, 0xc0, !PT ;  /* 0xfffffffc00097812 */ /* 0x000fca00078ec0ff */
[----:B------:R-:W-:Y:S02]  /*0100*/  IMAD.IADD R9, R6, 0x1, -R9 ;  /* 0x0000000106097824 */ /* 0x000fe400078e0a09 */
[----:B------:R-:W3:Y:S02]  /*0110*/  LDG.E.64 R6, desc[UR4][R2.64] ;  /* 0x0000000402067981 */ /* 0x000ee4000c1e1b00 */
[----:B--2---:R-:W-:-:S06]  /*0120*/  IMAD.WIDE R4, R9, 0x4, R4 ;  /* 0x0000000409047825 */ /* 0x004fcc00078e0204 */
[----:B------:R-:W3:Y:S02]  /*0130*/  LDG.E.EL R4, desc[UR4][R4.64] ;  /* 0x0000000404047981 */ /* 0x000ee4000c2e1900 */
[--C-:B---3--:R-:W-:Y:S01]  /*0140*/  FADD R6, R6, R4.reuse ;  /* 0x0000000406067221 */ /* 0x108fe20000000000 */
[----:B------:R-:W-:-:S05]  /*0150*/  FADD R7, R7, R4 ;  /* 0x0000000407077221 */ /* 0x000fca0000000000 */
[----:B------:R-:W-:Y:S01]  /*0160*/  STG.E.64 desc[UR4][R2.64], R6 ;  /* 0x0000000602007986 */ /* 0x000fe2000c101b04 */
[----:B------:R-:W-:Y:S05]  /*0170*/  EXIT ;  /* 0x000000000000794d */ /* 0x000fea0003800000 */
.L_x_0:
[----:B------:R-:W-:-:S00]  /*0180*/  BRA `(.L_x_0) ;  /* 0xfffffffc00fc7947 */ /* 0x000fc0000383ffff */
[----:B------:R-:W-:-:S00]  /*0190*/  NOP ;  /* 0x0000000000007918 */ /* 0x000fc00000000000 */
        /* <DEDUP_REMOVED lines=14> */
.L_x_1:


//--------------------- .nv.constant0.triton_poi_fused_convolution_7 --------------------------
	.section	.nv.constant0.triton_poi_fused_convolution_7,"a",@progbits
	.sectionflags	@""
	.align	4
.nv.constant0.triton_poi_fused_convolution_7:
	.zero		548
